//
// Generated by NVIDIA NVVM Compiler
//
// Compiler Build ID: CL-36424714
// Cuda compilation tools, release 13.0, V13.0.88
// Based on NVVM 20.0.0
//

.version 9.0
.target sm_100
.address_size 64

	// .globl	_Z13sum_reductionPiS_
// _ZZ13sum_reductionPiS_E11partial_sum has been demoted

.visible .entry _Z13sum_reductionPiS_(
	.param .u64 .ptr .align 1 _Z13sum_reductionPiS__param_0,
	.param .u64 .ptr .align 1 _Z13sum_reductionPiS__param_1
)
{
	.reg .pred 	%p<6>;
	.reg .b32 	%r<41>;
	.reg .b64 	%rd<11>;
	// demoted variable
	.shared .align 4 .b8 _ZZ13sum_reductionPiS_E11partial_sum[8192];
	ld.param.u64 	%rd2, [_Z13sum_reductionPiS__param_0];
	ld.param.u64 	%rd1, [_Z13sum_reductionPiS__param_1];
	cvta.to.global.u64 	%rd3, %rd2;
	mov.u32 	%r1, %ctaid.x;
	mov.u32 	%r40, %ntid.x;
	mul.lo.s32 	%r7, %r40, %r1;
	shl.b32 	%r8, %r7, 1;
	mov.u32 	%r3, %tid.x;
	add.s32 	%r9, %r8, %r3;
	mul.wide.s32 	%rd4, %r9, 4;
	add.s64 	%rd5, %rd3, %rd4;
	ld.global.u32 	%r10, [%rd5];
	add.s32 	%r11, %r9, %r40;
	mul.wide.u32 	%rd6, %r11, 4;
	add.s64 	%rd7, %rd3, %rd6;
	ld.global.u32 	%r12, [%rd7];
	add.s32 	%r13, %r12, %r10;
	shl.b32 	%r14, %r3, 2;
	mov.u32 	%r15, _ZZ13sum_reductionPiS_E11partial_sum;
	add.s32 	%r4, %r15, %r14;
	st.shared.u32 	[%r4], %r13;
	bar.sync 	0;
	setp.lt.u32 	%p1, %r40, 66;
	@%p1 bra 	$L__BB0_4;
$L__BB0_1:
	shr.u32 	%r6, %r40, 1;
	setp.ge.u32 	%p2, %r3, %r6;
	@%p2 bra 	$L__BB0_3;
	shl.b32 	%r16, %r6, 2;
	add.s32 	%r17, %r4, %r16;
	ld.shared.u32 	%r18, [%r17];
	ld.shared.u32 	%r19, [%r4];
	add.s32 	%r20, %r19, %r18;
	st.shared.u32 	[%r4], %r20;
$L__BB0_3:
	bar.sync 	0;
	setp.gt.u32 	%p3, %r40, 131;
	mov.u32 	%r40, %r6;
	@%p3 bra 	$L__BB0_1;
$L__BB0_4:
	setp.gt.u32 	%p4, %r3, 31;
	@%p4 bra 	$L__BB0_7;
	ld.volatile.shared.u32 	%r21, [%r4+128];
	ld.volatile.shared.u32 	%r22, [%r4];
	add.s32 	%r23, %r22, %r21;
	st.volatile.shared.u32 	[%r4], %r23;
	ld.volatile.shared.u32 	%r24, [%r4+64];
	ld.volatile.shared.u32 	%r25, [%r4];
	add.s32 	%r26, %r25, %r24;
	st.volatile.shared.u32 	[%r4], %r26;
	ld.volatile.shared.u32 	%r27, [%r4+32];
	ld.volatile.shared.u32 	%r28, [%r4];
	add.s32 	%r29, %r28, %r27;
	st.volatile.shared.u32 	[%r4], %r29;
	ld.volatile.shared.u32 	%r30, [%r4+16];
	ld.volatile.shared.u32 	%r31, [%r4];
	add.s32 	%r32, %r31, %r30;
	st.volatile.shared.u32 	[%r4], %r32;
	ld.volatile.shared.u32 	%r33, [%r4+8];
	ld.volatile.shared.u32 	%r34, [%r4];
	add.s32 	%r35, %r34, %r33;
	st.volatile.shared.u32 	[%r4], %r35;
	ld.volatile.shared.u32 	%r36, [%r4+4];
	ld.volatile.shared.u32 	%r37, [%r4];
	add.s32 	%r38, %r37, %r36;
	st.volatile.shared.u32 	[%r4], %r38;
	setp.ne.s32 	%p5, %r3, 0;
	@%p5 bra 	$L__BB0_7;
	ld.shared.u32 	%r39, [_ZZ13sum_reductionPiS_E11partial_sum];
	cvta.to.global.u64 	%rd8, %rd1;
	mul.wide.u32 	%rd9, %r1, 4;
	add.s64 	%rd10, %rd8, %rd9;
	st.global.u32 	[%rd10], %r39;
$L__BB0_7:
	ret;

}


// ===== COMPILED SASS (sm_100) =====

	.target	sm_100

	.elftype	@"ET_EXEC"


//--------------------- .note.nv.tkinfo           --------------------------
	.section	.note.nv.tkinfo,"",@"SHT_NOTE"
	.sectionflags	@"SHF_NOTE_NV_TKINFO"
	.tkinfo
        /*0018*/ 	.word	0x00000002
        /*0030*/ 	.string	""
        /*0030*/ 	.string	"ptxas"
        /*0030*/ 	.string	"Cuda compilation tools, release 13.0, V13.0.88"
        /*0030*/ 	.string	"Build cuda_13.0.r13.0/compiler.36424714_0"
        /*0030*/ 	.string	"-arch sm_100 -m 64 "



//--------------------- .note.nv.cuinfo           --------------------------
	.section	.note.nv.cuinfo,"",@"SHT_NOTE"
	.sectionflags	@"SHF_NOTE_NV_CUINFO"
        /*0018*/ 	.short	0x0002
        /*001a*/ 	.short	0x0064
        /*001c*/ 	.short	0x0082
	.zero		2


//--------------------- .nv.info                  --------------------------
	.section	.nv.info,"",@"SHT_CUDA_INFO"
	.align	4


	//----- nvinfo : EIATTR_REGCOUNT
	.align		4
        /*0000*/ 	.byte	0x04, 0x2f
        /*0002*/ 	.short	(.L_1 - .L_0)
	.align		4
.L_0:
        /*0004*/ 	.word	index@(_Z13sum_reductionPiS_)
        /*0008*/ 	.word	0x0000000d


	//----- nvinfo : EIATTR_FRAME_SIZE
	.align		4
.L_1:
        /*000c*/ 	.byte	0x04, 0x11
        /*000e*/ 	.short	(.L_3 - .L_2)
	.align		4
.L_2:
        /*0010*/ 	.word	index@(_Z13sum_reductionPiS_)
        /*0014*/ 	.word	0x00000000


	//----- nvinfo : EIATTR_MIN_STACK_SIZE
	.align		4
.L_3:
        /*0018*/ 	.byte	0x04, 0x12
        /*001a*/ 	.short	(.L_5 - .L_4)
	.align		4
.L_4:
        /*001c*/ 	.word	index@(_Z13sum_reductionPiS_)
        /*0020*/ 	.word	0x00000000
.L_5:


//--------------------- .nv.compat                --------------------------
	.section	.nv.compat,"",@"SHT_CUDA_COMPAT_INFO"
	.align	4
        /*0000*/ 	.byte	0x02, 0x09, 0x00, 0x00, 0x02, 0x02, 0x01, 0x00, 0x02, 0x05, 0x05, 0x00, 0x03, 0x07, 0x01, 0x01
        /*0010*/ 	.byte	0x02, 0x03, 0x00, 0x00, 0x02, 0x06, 0x01, 0x00, 0x04, 0x0b, 0x08, 0x00, 0x09, 0x00, 0x00, 0x00
        /*0020*/ 	.byte	0x00, 0x00, 0x00, 0x00


//--------------------- .nv.info._Z13sum_reductionPiS_ --------------------------
	.section	.nv.info._Z13sum_reductionPiS_,"",@"SHT_CUDA_INFO"
	.sectionflags	@""
	.align	4


	//----- nvinfo : EIATTR_CUDA_API_VERSION
	.align		4
        /*0000*/ 	.byte	0x04, 0x37
        /*0002*/ 	.short	(.L_7 - .L_6)
.L_6:
        /*0004*/ 	.word	0x00000082


	//----- nvinfo : EIATTR_KPARAM_INFO
	.align		4
.L_7:
        /*0008*/ 	.byte	0x04, 0x17
        /*000a*/ 	.short	(.L_9 - .L_8)
.L_8:
        /*000c*/ 	.word	0x00000000
        /*0010*/ 	.short	0x0001
        /*0012*/ 	.short	0x0008
        /*0014*/ 	.byte	0x00, 0xf5, 0x21, 0x00


	//----- nvinfo : EIATTR_KPARAM_INFO
	.align		4
.L_9:
        /*0018*/ 	.byte	0x04, 0x17
        /*001a*/ 	.short	(.L_11 - .L_10)
.L_10:
        /*001c*/ 	.word	0x00000000
        /*0020*/ 	.short	0x0000
        /*0022*/ 	.short	0x0000
        /*0024*/ 	.byte	0x00, 0xf5, 0x21, 0x00


	//----- nvinfo : EIATTR_SPARSE_MMA_MASK
	.align		4
.L_11:
        /*0028*/ 	.byte	0x03, 0x50
        /*002a*/ 	.short	0x0000


	//----- nvinfo : EIATTR_MAXREG_COUNT
	.align		4
        /*002c*/ 	.byte	0x03, 0x1b
        /*002e*/ 	.short	0x00ff


	//----- nvinfo : EIATTR_NUM_BARRIERS
	.align		4
        /*0030*/ 	.byte	0x02, 0x4c
        /*0032*/ 	.byte	0x01
	.zero		1


	//----- nvinfo : EIATTR_MERCURY_ISA_VERSION
	.align		4
        /*0034*/ 	.byte	0x03, 0x5f
        /*0036*/ 	.short	0x0101


	//----- nvinfo : EIATTR_VRC_CTA_INIT_COUNT
	.align		4
        /*0038*/ 	.byte	0x02, 0x4a
	.zero		1
	.zero		1


	//----- nvinfo : EIATTR_EXIT_INSTR_OFFSETS
	.align		4
        /*003c*/ 	.byte	0x04, 0x1c
        /*003e*/ 	.short	(.L_13 - .L_12)


	//   ....[0]....
.L_12:
        /*0040*/ 	.word	0x00000230


	//   ....[1]....
        /*0044*/ 	.word	0x000003d0


	//   ....[2]....
        /*0048*/ 	.word	0x00000450


	//----- nvinfo : EIATTR_CBANK_PARAM_SIZE
	.align		4
.L_13:
        /*004c*/ 	.byte	0x03, 0x19
        /*004e*/ 	.short	0x0010


	//----- nvinfo : EIATTR_PARAM_CBANK
	.align		4
        /*0050*/ 	.byte	0x04, 0x0a
        /*0052*/ 	.short	(.L_15 - .L_14)
	.align		4
.L_14:
        /*0054*/ 	.word	index@(.nv.constant0._Z13sum_reductionPiS_)
        /*0058*/ 	.short	0x0380
        /*005a*/ 	.short	0x0010


	//----- nvinfo : EIATTR_SW_WAR
	.align		4
.L_15:
        /*005c*/ 	.byte	0x04, 0x36
        /*005e*/ 	.short	(.L_17 - .L_16)
.L_16:
        /*0060*/ 	.word	0x00000008
.L_17:


//--------------------- .nv.callgraph             --------------------------
	.section	.nv.callgraph,"",@"SHT_CUDA_CALLGRAPH"
	.align	4
	.sectionentsize	8
	.align		4
        /*0000*/ 	.word	0x00000000
	.align		4
        /*0004*/ 	.word	0xffffffff
	.align		4
        /*0008*/ 	.word	0x00000000
	.align		4
        /*000c*/ 	.word	0xfffffffe
	.align		4
        /*0010*/ 	.word	0x00000000
	.align		4
        /*0014*/ 	.word	0xfffffffd
	.align		4
        /*0018*/ 	.word	0x00000000
	.align		4
        /*001c*/ 	.word	0xfffffffc


//--------------------- .text._Z13sum_reductionPiS_ --------------------------
	.section	.text._Z13sum_reductionPiS_,"ax",@progbits
	.align	128
        .global         _Z13sum_reductionPiS_
        .type           _Z13sum_reductionPiS_,@function
        .size           _Z13sum_reductionPiS_,(.L_x_3 - _Z13sum_reductionPiS_)
        .other          _Z13sum_reductionPiS_,@"STO_CUDA_ENTRY STV_DEFAULT"
_Z13sum_reductionPiS_:
.text._Z13sum_reductionPiS_:
[----:B------:R-:W-:Y:S01]  /*0000*/  LDC R1, c[0x0][0x37c] ;  /* 0x0000df00ff017b82 */ /* 0x000fe20000000800 */
[----:B------:R-:W0:Y:S01]  /*0010*/  S2R R0, SR_CTAID.X ;  /* 0x0000000000007919 */ /* 0x000e220000002500 */
[----:B------:R-:W0:Y:S06]  /*0020*/  LDCU UR8, c[0x0][0x360] ;  /* 0x00006c00ff0877ac */ /* 0x000e2c0008000800 */
[----:B------:R-:W1:Y:S01]  /*0030*/  LDC.64 R6, c[0x0][0x380] ;  /* 0x0000e000ff067b82 */ /* 0x000e620000000a00 */
[----:B------:R-:W2:Y:S01]  /*0040*/  S2R R2, SR_TID.X ;  /* 0x0000000000027919 */ /* 0x000ea20000002100 */
[----:B------:R-:W3:Y:S01]  /*0050*/  LDCU.64 UR6, c[0x0][0x358] ;  /* 0x00006b00ff0677ac */ /* 0x000ee20008000a00 */
[----:B0-----:R-:W-:-:S04]  /*0060*/  IMAD R3, R0, UR8, RZ ;  /* 0x0000000800037c24 */ /* 0x001fc8000f8e02ff */
[----:B--2---:R-:W-:-:S04]  /*0070*/  IMAD R3, R3, 0x2, R2 ;  /* 0x0000000203037824 */ /* 0x004fc800078e0202 */
[C---:B-1----:R-:W-:Y:S01]  /*0080*/  IMAD.WIDE R4, R3.reuse, 0x4, R6 ;  /* 0x0000000403047825 */ /* 0x042fe200078e0206 */
[----:B------:R-:W-:-:S05]  /*0090*/  IADD3 R9, PT, PT, R3, UR8, RZ ;  /* 0x0000000803097c10 */ /* 0x000fca000fffe0ff */
[----:B------:R-:W-:Y:S01]  /*00a0*/  IMAD.WIDE.U32 R6, R9, 0x4, R6 ;  /* 0x0000000409067825 */ /* 0x000fe200078e0006 */
[----:B---3--:R-:W2:Y:S05]  /*00b0*/  LDG.E R4, desc[UR6][R4.64] ;  /* 0x0000000604047981 */ /* 0x008eaa000c1e1900 */
[----:B------:R-:W2:Y:S01]  /*00c0*/  LDG.E R7, desc[UR6][R6.64] ;  /* 0x0000000606077981 */ /* 0x000ea2000c1e1900 */
[----:B------:R-:W0:Y:S01]  /*00d0*/  S2UR UR5, SR_CgaCtaId ;  /* 0x00000000000579c3 */ /* 0x000e220000008800 */
[----:B------:R-:W-:Y:S01]  /*00e0*/  UMOV UR4, 0x400 ;  /* 0x0000040000047882 */ /* 0x000fe20000000000 */
[----:B------:R-:W-:Y:S01]  /*00f0*/  UISETP.GE.U32.AND UP0, UPT, UR8, 0x42, UPT ;  /* 0x000000420800788c */ /* 0x000fe2000bf06070 */
[----:B------:R-:W-:Y:S01]  /*0100*/  ISETP.GT.U32.AND P0, PT, R2, 0x1f, PT ;  /* 0x0000001f0200780c */ /* 0x000fe20003f04070 */
[----:B0-----:R-:W-:-:S06]  /*0110*/  ULEA UR4, UR5, UR4, 0x18 ;  /* 0x0000000405047291 */ /* 0x001fcc000f8ec0ff */
[----:B------:R-:W-:Y:S01]  /*0120*/  LEA R3, R2, UR4, 0x2 ;  /* 0x0000000402037c11 */ /* 0x000fe2000f8e10ff */
[----:B--2---:R-:W-:-:S05]  /*0130*/  IMAD.IADD R8, R4, 0x1, R7 ;  /* 0x0000000104087824 */ /* 0x004fca00078e0207 */
[----:B------:R0:W-:Y:S01]  /*0140*/  STS [R3], R8 ;  /* 0x0000000803007388 */ /* 0x0001e20000000800 */
[----:B------:R-:W-:Y:S06]  /*0150*/  BAR.SYNC.DEFER_BLOCKING 0x0 ;  /* 0x0000000000007b1d */ /* 0x000fec0000010000 */
[----:B------:R-:W-:Y:S05]  /*0160*/  BRA.U !UP0, `(.L_x_0) ;  /* 0x0000000108307547 */ /* 0x000fea000b800000 */
[----:B------:R-:W-:-:S07]  /*0170*/  MOV R4, UR8 ;  /* 0x0000000800047c02 */ /* 0x000fce0008000f00 */
.L_x_1:
[----:B------:R-:W-:-:S04]  /*0180*/  SHF.R.U32.HI R7, RZ, 0x1, R4 ;  /* 0x00000001ff077819 */ /* 0x000fc80000011604 */
[----:B------:R-:W-:-:S13]  /*0190*/  ISETP.GE.U32.AND P1, PT, R2, R7, PT ;  /* 0x000000070200720c */ /* 0x000fda0003f26070 */
[----:B------:R-:W-:Y:S01]  /*01a0*/  @!P1 IMAD R5, R7, 0x4, R3 ;  /* 0x0000000407059824 */ /* 0x000fe200078e0203 */
[----:B------:R-:W-:Y:S05]  /*01b0*/  @!P1 LDS R6, [R3] ;  /* 0x0000000003069984 */ /* 0x000fea0000000800 */
[----:B------:R-:W1:Y:S02]  /*01c0*/  @!P1 LDS R5, [R5] ;  /* 0x0000000005059984 */ /* 0x000e640000000800 */
[----:B-1----:R-:W-:-:S05]  /*01d0*/  @!P1 IADD3 R6, PT, PT, R5, R6, RZ ;  /* 0x0000000605069210 */ /* 0x002fca0007ffe0ff */
[----:B------:R1:W-:Y:S01]  /*01e0*/  @!P1 STS [R3], R6 ;  /* 0x0000000603009388 */ /* 0x0003e20000000800 */
[----:B------:R-:W-:Y:S01]  /*01f0*/  BAR.SYNC.DEFER_BLOCKING 0x0 ;  /* 0x0000000000007b1d */ /* 0x000fe20000010000 */
[----:B------:R-:W-:Y:S01]  /*0200*/  ISETP.GT.U32.AND P1, PT, R4, 0x83, PT ;  /* 0x000000830400780c */ /* 0x000fe20003f24070 */
[----:B------:R-:W-:-:S12]  /*0210*/  IMAD.MOV.U32 R4, RZ, RZ, R7 ;  /* 0x000000ffff047224 */ /* 0x000fd800078e0007 */
[----:B-1----:R-:W-:Y:S05]  /*0220*/  @P1 BRA `(.L_x_1) ;  /* 0xfffffffc00d41947 */ /* 0x002fea000383ffff */
.L_x_0:
[----:B------:R-:W-:Y:S05]  /*0230*/  @P0 EXIT ;  /* 0x000000000000094d */ /* 0x000fea0003800000 */
[----:B------:R-:W-:Y:S01]  /*0240*/  LDS R4, [R3+0x80] ;  /* 0x0000800003047984 */ /* 0x000fe20000000800 */
[----:B------:R-:W-:-:S03]  /*0250*/  ISETP.NE.AND P0, PT, R2, RZ, PT ;  /* 0x000000ff0200720c */ /* 0x000fc60003f05270 */
[----:B------:R-:W1:Y:S02]  /*0260*/  LDS R5, [R3] ;  /* 0x0000000003057984 */ /* 0x000e640000000800 */
[----:B-1----:R-:W-:-:S05]  /*0270*/  IADD3 R4, PT, PT, R4, R5, RZ ;  /* 0x0000000504047210 */ /* 0x002fca0007ffe0ff */
[----:B------:R-:W-:Y:S04]  /*0280*/  STS [R3], R4 ;  /* 0x0000000403007388 */ /* 0x000fe80000000800 */
[----:B------:R-:W-:Y:S04]  /*0290*/  LDS R5, [R3+0x40] ;  /* 0x0000400003057984 */ /* 0x000fe80000000800 */
[----:B------:R-:W1:Y:S02]  /*02a0*/  LDS R6, [R3] ;  /* 0x0000000003067984 */ /* 0x000e640000000800 */
[----:B-1----:R-:W-:-:S05]  /*02b0*/  IMAD.IADD R6, R5, 0x1, R6 ;  /* 0x0000000105067824 */ /* 0x002fca00078e0206 */
[----:B------:R-:W-:Y:S04]  /*02c0*/  STS [R3], R6 ;  /* 0x0000000603007388 */ /* 0x000fe80000000800 */
[----:B------:R-:W-:Y:S04]  /*02d0*/  LDS R5, [R3+0x20] ;  /* 0x0000200003057984 */ /* 0x000fe80000000800 */
[----:B0-----:R-:W0:Y:S02]  /*02e0*/  LDS R8, [R3] ;  /* 0x0000000003087984 */ /* 0x001e240000000800 */
[----:B0-----:R-:W-:-:S05]  /*02f0*/  IADD3 R8, PT, PT, R5, R8, RZ ;  /* 0x0000000805087210 */ /* 0x001fca0007ffe0ff */
[----:B------:R-:W-:Y:S04]  /*0300*/  STS [R3], R8 ;  /* 0x0000000803007388 */ /* 0x000fe80000000800 */
[----:B------:R-:W-:Y:S04]  /*0310*/  LDS R5, [R3+0x10] ;  /* 0x0000100003057984 */ /* 0x000fe80000000800 */
[----:B------:R-:W0:Y:S02]  /*0320*/  LDS R10, [R3] ;  /* 0x00000000030a7984 */ /* 0x000e240000000800 */
[----:B0-----:R-:W-:-:S05]  /*0330*/  IMAD.IADD R10, R5, 0x1, R10 ;  /* 0x00000001050a7824 */ /* 0x001fca00078e020a */
[----:B------:R-:W-:Y:S04]  /*0340*/  STS [R3], R10 ;  /* 0x0000000a03007388 */ /* 0x000fe80000000800 */
[----:B------:R-:W-:Y:S04]  /*0350*/  LDS R4, [R3+0x8] ;  /* 0x0000080003047984 */ /* 0x000fe80000000800 */
[----:B------:R-:W0:Y:S02]  /*0360*/  LDS R5, [R3] ;  /* 0x0000000003057984 */ /* 0x000e240000000800 */
[----:B0-----:R-:W-:-:S05]  /*0370*/  IADD3 R4, PT, PT, R4, R5, RZ ;  /* 0x0000000504047210 */ /* 0x001fca0007ffe0ff */
[----:B------:R-:W-:Y:S04]  /*0380*/  STS [R3], R4 ;  /* 0x0000000403007388 */ /* 0x000fe80000000800 */
[----:B------:R-:W-:Y:S04]  /*0390*/  LDS R5, [R3+0x4] ;  /* 0x0000040003057984 */ /* 0x000fe80000000800 */
[----:B------:R-:W0:Y:S02]  /*03a0*/  LDS R6, [R3] ;  /* 0x0000000003067984 */ /* 0x000e240000000800 */
[----:B0-----:R-:W-:-:S05]  /*03b0*/  IMAD.IADD R6, R5, 0x1, R6 ;  /* 0x0000000105067824 */ /* 0x001fca00078e0206 */
[----:B------:R0:W-:Y:S01]  /*03c0*/  STS [R3], R6 ;  /* 0x0000000603007388 */ /* 0x0001e20000000800 */
[----:B------:R-:W-:Y:S05]  /*03d0*/  @P0 EXIT ;  /* 0x000000000000094d */ /* 0x000fea0003800000 */
[----:B------:R-:W1:Y:S01]  /*03e0*/  S2UR UR5, SR_CgaCtaId ;  /* 0x00000000000579c3 */ /* 0x000e620000008800 */
[----:B------:R-:W-:-:S07]  /*03f0*/  UMOV UR4, 0x400 ;  /* 0x0000040000047882 */ /* 0x000fce0000000000 */
[----:B0-----:R-:W0:Y:S01]  /*0400*/  LDC.64 R2, c[0x0][0x388] ;  /* 0x0000e200ff027b82 */ /* 0x001e220000000a00 */
[----:B-1----:R-:W-:Y:S01]  /*0410*/  ULEA UR4, UR5, UR4, 0x18 ;  /* 0x0000000405047291 */ /* 0x002fe2000f8ec0ff */
[----:B0-----:R-:W-:-:S08]  /*0420*/  IMAD.WIDE.U32 R2, R0, 0x4, R2 ;  /* 0x0000000400027825 */ /* 0x001fd000078e0002 */
[----:B------:R-:W0:Y:S04]  /*0430*/  LDS R5, [UR4] ;  /* 0x00000004ff057984 */ /* 0x000e280008000800 */
[----:B0-----:R-:W-:Y:S01]  /*0440*/  STG.E desc[UR6][R2.64], R5 ;  /* 0x0000000502007986 */ /* 0x001fe2000c101906 */
[----:B------:R-:W-:Y:S05]  /*0450*/  EXIT ;  /* 0x000000000000794d */ /* 0x000fea0003800000 */
.L_x_2:
[----:B------:R-:W-:-:S00]  /*0460*/  BRA `(.L_x_2) ;  /* 0xfffffffc00fc7947 */ /* 0x000fc0000383ffff */
[----:B------:R-:W-:-:S00]  /*0470*/  NOP ;  /* 0x0000000000007918 */ /* 0x000fc00000000000 */
        /* <DEDUP_REMOVED lines=8> */
.L_x_3:


//--------------------- .nv.shared._Z13sum_reductionPiS_ --------------------------
	.section	.nv.shared._Z13sum_reductionPiS_,"aw",@nobits
	.sectionflags	@""
	.align	4
.nv.shared._Z13sum_reductionPiS_:
	.zero		9216


//--------------------- .nv.shared.reserved.0     --------------------------
	.section	.nv.shared.reserved.0,"aw",@nobits
	.weak		__nv_reservedSMEM_offset_0_alias
	.size		__nv_reservedSMEM_offset_0_alias, 0, 64
	.other		__nv_reservedSMEM_offset_0_alias,@"STO_CUDA_RESERVED_SHARED STV_DEFAULT"
__nv_reservedSMEM_offset_0_alias:
	.zero		0
	.zero		64


//--------------------- .nv.constant0._Z13sum_reductionPiS_ --------------------------
	.section	.nv.constant0._Z13sum_reductionPiS_,"a",@progbits
	.sectionflags	@""
	.align	4
.nv.constant0._Z13sum_reductionPiS_:
	.zero		912


//--------------------- SYMBOLS --------------------------

	.type		.nv.reservedSmem.offset0,@object
	.size		.nv.reservedSmem.offset0,0x4
	.type		.nv.reservedSmem.cap,@object
	.size		.nv.reservedSmem.cap,0x4
